//
// Generated by NVIDIA NVVM Compiler
//
// Compiler Build ID: CL-36424714
// Cuda compilation tools, release 13.0, V13.0.88
// Based on NVVM 20.0.0
//

.version 9.0
.target sm_100
.address_size 64

	// .globl	_Z10mma_directPKhS0_Pj
// _ZZ8mma_smemPKhS0_PjS1_E2sA has been demoted
// _ZZ8mma_smemPKhS0_PjS1_E2sB has been demoted

.visible .entry _Z10mma_directPKhS0_Pj(
	.param .u64 .ptr .align 1 _Z10mma_directPKhS0_Pj_param_0,
	.param .u64 .ptr .align 1 _Z10mma_directPKhS0_Pj_param_1,
	.param .u64 .ptr .align 1 _Z10mma_directPKhS0_Pj_param_2
)
{
	.reg .b32 	%r<18>;
	.reg .b64 	%rd<12>;

	ld.param.u64 	%rd1, [_Z10mma_directPKhS0_Pj_param_0];
	ld.param.u64 	%rd2, [_Z10mma_directPKhS0_Pj_param_1];
	ld.param.u64 	%rd3, [_Z10mma_directPKhS0_Pj_param_2];
	cvta.to.global.u64 	%rd4, %rd3;
	cvta.to.global.u64 	%rd5, %rd2;
	cvta.to.global.u64 	%rd6, %rd1;
	mov.u32 	%r11, %tid.x;
	shl.b32 	%r12, %r11, 3;
	and.b32  	%r13, %r12, 8160;
	shl.b32 	%r14, %r11, 2;
	and.b32  	%r15, %r14, 12;
	or.b32  	%r16, %r13, %r15;
	cvt.u64.u32 	%rd7, %r16;
	add.s64 	%rd8, %rd6, %rd7;
	ld.global.nc.u32 	%r3, [%rd8];
	ld.global.nc.u32 	%r4, [%rd8+16];
	ld.global.nc.u32 	%r5, [%rd8+256];
	ld.global.nc.u32 	%r6, [%rd8+272];
	add.s64 	%rd9, %rd5, %rd7;
	ld.global.nc.u32 	%r7, [%rd9];
	ld.global.nc.u32 	%r8, [%rd9+16];
	mov.b32 	%r10, 0;
	// begin inline asm
	mma.sync.aligned.m16n8k32.row.col.f16.e4m3.e4m3.f16 {%r1,%r2},{%r3,%r4,%r5,%r6},{%r7,%r8},{%r10,%r10};

	// end inline asm
	shl.b32 	%r17, %r11, 1;
	mul.wide.u32 	%rd10, %r17, 4;
	add.s64 	%rd11, %rd4, %rd10;
	st.global.u32 	[%rd11], %r1;
	st.global.u32 	[%rd11+4], %r2;
	ret;

}
	// .globl	_Z8mma_smemPKhS0_PjS1_
.visible .entry _Z8mma_smemPKhS0_PjS1_(
	.param .u64 .ptr .align 1 _Z8mma_smemPKhS0_PjS1__param_0,
	.param .u64 .ptr .align 1 _Z8mma_smemPKhS0_PjS1__param_1,
	.param .u64 .ptr .align 1 _Z8mma_smemPKhS0_PjS1__param_2,
	.param .u64 .ptr .align 1 _Z8mma_smemPKhS0_PjS1__param_3
)
{
	.reg .pred 	%p<3>;
	.reg .b32 	%r<46>;
	.reg .b64 	%rd<17>;
	// demoted variable
	.shared .align 1 .b8 _ZZ8mma_smemPKhS0_PjS1_E2sA[1280];
	// demoted variable
	.shared .align 1 .b8 _ZZ8mma_smemPKhS0_PjS1_E2sB[640];
	ld.param.u64 	%rd4, [_Z8mma_smemPKhS0_PjS1__param_0];
	ld.param.u64 	%rd1, [_Z8mma_smemPKhS0_PjS1__param_1];
	ld.param.u64 	%rd2, [_Z8mma_smemPKhS0_PjS1__param_2];
	ld.param.u64 	%rd3, [_Z8mma_smemPKhS0_PjS1__param_3];
	cvta.to.global.u64 	%rd5, %rd4;
	mov.u32 	%r1, %tid.x;
	shr.u32 	%r10, %r1, 1;
	shl.b32 	%r11, %r1, 4;
	and.b32  	%r12, %r11, 16;
	mad.lo.s32 	%r2, %r10, 80, %r12;
	mov.u32 	%r13, _ZZ8mma_smemPKhS0_PjS1_E2sA;
	add.s32 	%r14, %r13, %r2;
	mad.lo.s32 	%r3, %r10, -48, %r2;
	cvt.u64.u32 	%rd6, %r3;
	add.s64 	%rd7, %rd5, %rd6;
	ld.global.nc.v4.u32 	{%r15, %r16, %r17, %r18}, [%rd7];
	st.shared.v4.u32 	[%r14], {%r15, %r16, %r17, %r18};
	setp.gt.u32 	%p1, %r1, 15;
	@%p1 bra 	$L__BB1_2;
	cvta.to.global.u64 	%rd9, %rd1;
	mov.u32 	%r19, _ZZ8mma_smemPKhS0_PjS1_E2sB;
	add.s32 	%r20, %r19, %r2;
	add.s64 	%rd10, %rd9, %rd6;
	ld.global.nc.v4.u32 	{%r21, %r22, %r23, %r24}, [%rd10];
	st.shared.v4.u32 	[%r20], {%r21, %r22, %r23, %r24};
$L__BB1_2:
	bar.sync 	0;
	shr.u32 	%r25, %r1, 2;
	mul.lo.s32 	%r26, %r25, 80;
	shl.b32 	%r27, %r1, 2;
	and.b32  	%r28, %r27, 12;
	or.b32  	%r29, %r26, %r28;
	add.s32 	%r31, %r13, %r29;
	ld.shared.u32 	%r4, [%r31];
	ld.shared.u32 	%r5, [%r31+16];
	ld.shared.u32 	%r6, [%r31+640];
	ld.shared.u32 	%r7, [%r31+656];
	mov.u32 	%r32, _ZZ8mma_smemPKhS0_PjS1_E2sB;
	add.s32 	%r33, %r32, %r29;
	ld.shared.u32 	%r8, [%r33];
	ld.shared.u32 	%r9, [%r33+16];
	setp.eq.s64 	%p2, %rd3, 0;
	@%p2 bra 	$L__BB1_4;
	shl.b32 	%r34, %r1, 1;
	cvta.to.global.u64 	%rd11, %rd3;
	mul.wide.u32 	%rd12, %r34, 4;
	add.s64 	%rd13, %rd11, %rd12;
	st.global.u32 	[%rd13], %r8;
	st.global.u32 	[%rd13+4], %r9;
$L__BB1_4:
	cvta.to.global.u64 	%rd14, %rd2;
	mov.b32 	%r44, 0;
	// begin inline asm
	mma.sync.aligned.m16n8k32.row.col.f16.e4m3.e4m3.f16 {%r35,%r36},{%r4,%r5,%r6,%r7},{%r8,%r9},{%r44,%r44};

	// end inline asm
	shl.b32 	%r45, %r1, 1;
	mul.wide.u32 	%rd15, %r45, 4;
	add.s64 	%rd16, %rd14, %rd15;
	st.global.u32 	[%rd16], %r35;
	st.global.u32 	[%rd16+4], %r36;
	ret;

}


// ===== COMPILED SASS (sm_100) =====

	.target	sm_100

	.elftype	@"ET_EXEC"


//--------------------- .note.nv.tkinfo           --------------------------
	.section	.note.nv.tkinfo,"",@"SHT_NOTE"
	.sectionflags	@"SHF_NOTE_NV_TKINFO"
	.tkinfo
        /*0018*/ 	.word	0x00000002
        /*0030*/ 	.string	""
        /*0030*/ 	.string	"ptxas"
        /*0030*/ 	.string	"Cuda compilation tools, release 13.0, V13.0.88"
        /*0030*/ 	.string	"Build cuda_13.0.r13.0/compiler.36424714_0"
        /*0030*/ 	.string	"-arch sm_100 -m 64 "



//--------------------- .note.nv.cuinfo           --------------------------
	.section	.note.nv.cuinfo,"",@"SHT_NOTE"
	.sectionflags	@"SHF_NOTE_NV_CUINFO"
        /*0018*/ 	.short	0x0002
        /*001a*/ 	.short	0x0064
        /*001c*/ 	.short	0x0082
	.zero		2


//--------------------- .nv.info                  --------------------------
	.section	.nv.info,"",@"SHT_CUDA_INFO"
	.align	4


	//----- nvinfo : EIATTR_REGCOUNT
	.align		4
        /*0000*/ 	.byte	0x04, 0x2f
        /*0002*/ 	.short	(.L_1 - .L_0)
	.align		4
.L_0:
        /*0004*/ 	.word	index@(_Z10mma_directPKhS0_Pj)
        /*0008*/ 	.word	0x00000014


	//----- nvinfo : EIATTR_FRAME_SIZE
	.align		4
.L_1:
        /*000c*/ 	.byte	0x04, 0x11
        /*000e*/ 	.short	(.L_3 - .L_2)
	.align		4
.L_2:
        /*0010*/ 	.word	index@(_Z10mma_directPKhS0_Pj)
        /*0014*/ 	.word	0x00000000


	//----- nvinfo : EIATTR_REGCOUNT
	.align		4
.L_3:
        /*0018*/ 	.byte	0x04, 0x2f
        /*001a*/ 	.short	(.L_5 - .L_4)
	.align		4
.L_4:
        /*001c*/ 	.word	index@(_Z8mma_smemPKhS0_PjS1_)
        /*0020*/ 	.word	0x00000016


	//----- nvinfo : EIATTR_FRAME_SIZE
	.align		4
.L_5:
        /*0024*/ 	.byte	0x04, 0x11
        /*0026*/ 	.short	(.L_7 - .L_6)
	.align		4
.L_6:
        /*0028*/ 	.word	index@(_Z8mma_smemPKhS0_PjS1_)
        /*002c*/ 	.word	0x00000000


	//----- nvinfo : EIATTR_MIN_STACK_SIZE
	.align		4
.L_7:
        /*0030*/ 	.byte	0x04, 0x12
        /*0032*/ 	.short	(.L_9 - .L_8)
	.align		4
.L_8:
        /*0034*/ 	.word	index@(_Z8mma_smemPKhS0_PjS1_)
        /*0038*/ 	.word	0x00000000


	//----- nvinfo : EIATTR_MIN_STACK_SIZE
	.align		4
.L_9:
        /*003c*/ 	.byte	0x04, 0x12
        /*003e*/ 	.short	(.L_11 - .L_10)
	.align		4
.L_10:
        /*0040*/ 	.word	index@(_Z10mma_directPKhS0_Pj)
        /*0044*/ 	.word	0x00000000
.L_11:


//--------------------- .nv.compat                --------------------------
	.section	.nv.compat,"",@"SHT_CUDA_COMPAT_INFO"
	.align	4
        /*0000*/ 	.byte	0x02, 0x09, 0x00, 0x00, 0x02, 0x02, 0x02, 0x00, 0x02, 0x05, 0x05, 0x00, 0x03, 0x07, 0x01, 0x01
        /*0010*/ 	.byte	0x02, 0x03, 0x00, 0x00, 0x02, 0x06, 0x01, 0x00, 0x04, 0x0b, 0x08, 0x00, 0x09, 0x00, 0x00, 0x00
        /*0020*/ 	.byte	0x00, 0x00, 0x00, 0x00


//--------------------- .nv.info._Z8mma_smemPKhS0_PjS1_ --------------------------
	.section	.nv.info._Z8mma_smemPKhS0_PjS1_,"",@"SHT_CUDA_INFO"
	.sectionflags	@""
	.align	4


	//----- nvinfo : EIATTR_CUDA_API_VERSION
	.align		4
        /*0000*/ 	.byte	0x04, 0x37
        /*0002*/ 	.short	(.L_13 - .L_12)
.L_12:
        /*0004*/ 	.word	0x00000082


	//----- nvinfo : EIATTR_KPARAM_INFO
	.align		4
.L_13:
        /*0008*/ 	.byte	0x04, 0x17
        /*000a*/ 	.short	(.L_15 - .L_14)
.L_14:
        /*000c*/ 	.word	0x00000000
        /*0010*/ 	.short	0x0003
        /*0012*/ 	.short	0x0018
        /*0014*/ 	.byte	0x00, 0xf5, 0x21, 0x00


	//----- nvinfo : EIATTR_KPARAM_INFO
	.align		4
.L_15:
        /*0018*/ 	.byte	0x04, 0x17
        /*001a*/ 	.short	(.L_17 - .L_16)
.L_16:
        /*001c*/ 	.word	0x00000000
        /*0020*/ 	.short	0x0002
        /*0022*/ 	.short	0x0010
        /*0024*/ 	.byte	0x00, 0xf5, 0x21, 0x00


	//----- nvinfo : EIATTR_KPARAM_INFO
	.align		4
.L_17:
        /*0028*/ 	.byte	0x04, 0x17
        /*002a*/ 	.short	(.L_19 - .L_18)
.L_18:
        /*002c*/ 	.word	0x00000000
        /*0030*/ 	.short	0x0001
        /*0032*/ 	.short	0x0008
        /*0034*/ 	.byte	0x00, 0xf5, 0x21, 0x00


	//----- nvinfo : EIATTR_KPARAM_INFO
	.align		4
.L_19:
        /*0038*/ 	.byte	0x04, 0x17
        /*003a*/ 	.short	(.L_21 - .L_20)
.L_20:
        /*003c*/ 	.word	0x00000000
        /*0040*/ 	.short	0x0000
        /*0042*/ 	.short	0x0000
        /*0044*/ 	.byte	0x00, 0xf5, 0x21, 0x00


	//----- nvinfo : EIATTR_SPARSE_MMA_MASK
	.align		4
.L_21:
        /*0048*/ 	.byte	0x03, 0x50
        /*004a*/ 	.short	0x0000


	//----- nvinfo : EIATTR_MAXREG_COUNT
	.align		4
        /*004c*/ 	.byte	0x03, 0x1b
        /*004e*/ 	.short	0x00ff


	//----- nvinfo : EIATTR_NUM_BARRIERS
	.align		4
        /*0050*/ 	.byte	0x02, 0x4c
        /*0052*/ 	.byte	0x01
	.zero		1


	//----- nvinfo : EIATTR_MERCURY_ISA_VERSION
	.align		4
        /*0054*/ 	.byte	0x03, 0x5f
        /*0056*/ 	.short	0x0101


	//----- nvinfo : EIATTR_VRC_CTA_INIT_COUNT
	.align		4
        /*0058*/ 	.byte	0x02, 0x4a
	.zero		1
	.zero		1


	//----- nvinfo : EIATTR_EXIT_INSTR_OFFSETS
	.align		4
        /*005c*/ 	.byte	0x04, 0x1c
        /*005e*/ 	.short	(.L_23 - .L_22)


	//   ....[0]....
.L_22:
        /*0060*/ 	.word	0x000003f0


	//----- nvinfo : EIATTR_CBANK_PARAM_SIZE
	.align		4
.L_23:
        /*0064*/ 	.byte	0x03, 0x19
        /*0066*/ 	.short	0x0020


	//----- nvinfo : EIATTR_PARAM_CBANK
	.align		4
        /*0068*/ 	.byte	0x04, 0x0a
        /*006a*/ 	.short	(.L_25 - .L_24)
	.align		4
.L_24:
        /*006c*/ 	.word	index@(.nv.constant0._Z8mma_smemPKhS0_PjS1_)
        /*0070*/ 	.short	0x0380
        /*0072*/ 	.short	0x0020


	//----- nvinfo : EIATTR_SW_WAR
	.align		4
.L_25:
        /*0074*/ 	.byte	0x04, 0x36
        /*0076*/ 	.short	(.L_27 - .L_26)
.L_26:
        /*0078*/ 	.word	0x00000008
.L_27:


//--------------------- .nv.info._Z10mma_directPKhS0_Pj --------------------------
	.section	.nv.info._Z10mma_directPKhS0_Pj,"",@"SHT_CUDA_INFO"
	.sectionflags	@""
	.align	4


	//----- nvinfo : EIATTR_CUDA_API_VERSION
	.align		4
        /*0000*/ 	.byte	0x04, 0x37
        /*0002*/ 	.short	(.L_29 - .L_28)
.L_28:
        /*0004*/ 	.word	0x00000082


	//----- nvinfo : EIATTR_KPARAM_INFO
	.align		4
.L_29:
        /*0008*/ 	.byte	0x04, 0x17
        /*000a*/ 	.short	(.L_31 - .L_30)
.L_30:
        /*000c*/ 	.word	0x00000000
        /*0010*/ 	.short	0x0002
        /*0012*/ 	.short	0x0010
        /*0014*/ 	.byte	0x00, 0xf5, 0x21, 0x00


	//----- nvinfo : EIATTR_KPARAM_INFO
	.align		4
.L_31:
        /*0018*/ 	.byte	0x04, 0x17
        /*001a*/ 	.short	(.L_33 - .L_32)
.L_32:
        /*001c*/ 	.word	0x00000000
        /*0020*/ 	.short	0x0001
        /*0022*/ 	.short	0x0008
        /*0024*/ 	.byte	0x00, 0xf5, 0x21, 0x00


	//----- nvinfo : EIATTR_KPARAM_INFO
	.align		4
.L_33:
        /*0028*/ 	.byte	0x04, 0x17
        /*002a*/ 	.short	(.L_35 - .L_34)
.L_34:
        /*002c*/ 	.word	0x00000000
        /*0030*/ 	.short	0x0000
        /*0032*/ 	.short	0x0000
        /*0034*/ 	.byte	0x00, 0xf5, 0x21, 0x00


	//----- nvinfo : EIATTR_SPARSE_MMA_MASK
	.align		4
.L_35:
        /*0038*/ 	.byte	0x03, 0x50
        /*003a*/ 	.short	0x0000


	//----- nvinfo : EIATTR_MAXREG_COUNT
	.align		4
        /*003c*/ 	.byte	0x03, 0x1b
        /*003e*/ 	.short	0x00ff


	//----- nvinfo : EIATTR_MERCURY_ISA_VERSION
	.align		4
        /*0040*/ 	.byte	0x03, 0x5f
        /*0042*/ 	.short	0x0101


	//----- nvinfo : EIATTR_VRC_CTA_INIT_COUNT
	.align		4
        /*0044*/ 	.byte	0x02, 0x4a
	.zero		1
	.zero		1


	//----- nvinfo : EIATTR_EXIT_INSTR_OFFSETS
	.align		4
        /*0048*/ 	.byte	0x04, 0x1c
        /*004a*/ 	.short	(.L_37 - .L_36)


	//   ....[0]....
.L_36:
        /*004c*/ 	.word	0x00000270


	//----- nvinfo : EIATTR_CBANK_PARAM_SIZE
	.align		4
.L_37:
        /*0050*/ 	.byte	0x03, 0x19
        /*0052*/ 	.short	0x0018


	//----- nvinfo : EIATTR_PARAM_CBANK
	.align		4
        /*0054*/ 	.byte	0x04, 0x0a
        /*0056*/ 	.short	(.L_39 - .L_38)
	.align		4
.L_38:
        /*0058*/ 	.word	index@(.nv.constant0._Z10mma_directPKhS0_Pj)
        /*005c*/ 	.short	0x0380
        /*005e*/ 	.short	0x0018


	//----- nvinfo : EIATTR_SW_WAR
	.align		4
.L_39:
        /*0060*/ 	.byte	0x04, 0x36
        /*0062*/ 	.short	(.L_41 - .L_40)
.L_40:
        /*0064*/ 	.word	0x00000008
.L_41:


//--------------------- .nv.callgraph             --------------------------
	.section	.nv.callgraph,"",@"SHT_CUDA_CALLGRAPH"
	.align	4
	.sectionentsize	8
	.align		4
        /*0000*/ 	.word	0x00000000
	.align		4
        /*0004*/ 	.word	0xffffffff
	.align		4
        /*0008*/ 	.word	0x00000000
	.align		4
        /*000c*/ 	.word	0xfffffffe
	.align		4
        /*0010*/ 	.word	0x00000000
	.align		4
        /*0014*/ 	.word	0xfffffffd
	.align		4
        /*0018*/ 	.word	0x00000000
	.align		4
        /*001c*/ 	.word	0xfffffffc


//--------------------- .text._Z8mma_smemPKhS0_PjS1_ --------------------------
	.section	.text._Z8mma_smemPKhS0_PjS1_,"ax",@progbits
	.align	128
        .global         _Z8mma_smemPKhS0_PjS1_
        .type           _Z8mma_smemPKhS0_PjS1_,@function
        .size           _Z8mma_smemPKhS0_PjS1_,(.L_x_2 - _Z8mma_smemPKhS0_PjS1_)
        .other          _Z8mma_smemPKhS0_PjS1_,@"STO_CUDA_ENTRY STV_DEFAULT"
_Z8mma_smemPKhS0_PjS1_:
.text._Z8mma_smemPKhS0_PjS1_:
[----:B------:R-:W-:Y:S01]  /*0000*/  LDC R1, c[0x0][0x37c] ;  /* 0x0000df00ff017b82 */ /* 0x000fe20000000800 */
[----:B------:R-:W0:Y:S01]  /*0010*/  S2R R0, SR_TID.X ;  /* 0x0000000000007919 */ /* 0x000e220000002100 */
[----:B------:R-:W1:Y:S01]  /*0020*/  LDCU.64 UR4, c[0x0][0x380] ;  /* 0x00007000ff0477ac */ /* 0x000e620008000a00 */
[----:B------:R-:W2:Y:S01]  /*0030*/  LDCU.64 UR8, c[0x0][0x358] ;  /* 0x00006b00ff0877ac */ /* 0x000ea20008000a00 */
[C---:B0-----:R-:W-:Y:S01]  /*0040*/  ISETP.GT.U32.AND P0, PT, R0.reuse, 0xf, PT ;  /* 0x0000000f0000780c */ /* 0x041fe20003f04070 */
[----:B------:R-:W-:Y:S01]  /*0050*/  IMAD.SHL.U32 R3, R0, 0x10, RZ ;  /* 0x0000001000037824 */ /* 0x000fe200078e00ff */
[----:B------:R-:W-:-:S04]  /*0060*/  SHF.R.U32.HI R2, RZ, 0x1, R0 ;  /* 0x00000001ff027819 */ /* 0x000fc80000011600 */
[----:B------:R-:W-:-:S05]  /*0070*/  LOP3.LUT R3, R3, 0x10, RZ, 0xc0, !PT ;  /* 0x0000001003037812 */ /* 0x000fca00078ec0ff */
[C---:B------:R-:W-:Y:S02]  /*0080*/  IMAD R13, R2.reuse, 0x50, R3 ;  /* 0x00000050020d7824 */ /* 0x040fe400078e0203 */
[----:B------:R-:W0:Y:S02]  /*0090*/  @!P0 LDC.64 R6, c[0x0][0x388] ;  /* 0x0000e200ff068b82 */ /* 0x000e240000000a00 */
[----:B------:R-:W-:-:S05]  /*00a0*/  IMAD R9, R2, -0x30, R13 ;  /* 0xffffffd002097824 */ /* 0x000fca00078e020d */
[----:B-1----:R-:W-:-:S05]  /*00b0*/  IADD3 R4, P1, PT, R9, UR4, RZ ;  /* 0x0000000409047c10 */ /* 0x002fca000ff3e0ff */
[----:B------:R-:W-:Y:S01]  /*00c0*/  IMAD.X R5, RZ, RZ, UR5, P1 ;  /* 0x00000005ff057e24 */ /* 0x000fe200088e06ff */
[----:B0-----:R-:W-:-:S05]  /*00d0*/  @!P0 IADD3 R8, P2, PT, R9, R6, RZ ;  /* 0x0000000609088210 */ /* 0x001fca0007f5e0ff */
[----:B------:R-:W-:Y:S02]  /*00e0*/  @!P0 IMAD.X R9, RZ, RZ, R7, P2 ;  /* 0x000000ffff098224 */ /* 0x000fe400010e0607 */
[----:B--2---:R-:W2:Y:S04]  /*00f0*/  LDG.E.128.CONSTANT R4, desc[UR8][R4.64] ;  /* 0x0000000804047981 */ /* 0x004ea8000c1e9d00 */
[----:B------:R-:W3:Y:S01]  /*0100*/  @!P0 LDG.E.128.CONSTANT R8, desc[UR8][R8.64] ;  /* 0x0000000808088981 */ /* 0x000ee2000c1e9d00 */
[----:B------:R-:W0:Y:S01]  /*0110*/  S2UR UR6, SR_CgaCtaId ;  /* 0x00000000000679c3 */ /* 0x000e220000008800 */
[----:B------:R-:W-:Y:S01]  /*0120*/  UMOV UR4, 0x400 ;  /* 0x0000040000047882 */ /* 0x000fe20000000000 */
[----:B------:R-:W-:Y:S01]  /*0130*/  IMAD.SHL.U32 R3, R0, 0x4, RZ ;  /* 0x0000000400037824 */ /* 0x000fe200078e00ff */
[----:B------:R-:W-:Y:S01]  /*0140*/  UIADD3 UR5, UPT, UPT, UR4, 0x500, URZ ;  /* 0x0000050004057890 */ /* 0x000fe2000fffe0ff */
[----:B------:R-:W-:-:S03]  /*0150*/  SHF.R.U32.HI R2, RZ, 0x2, R0 ;  /* 0x00000002ff027819 */ /* 0x000fc60000011600 */
[----:B------:R-:W-:-:S05]  /*0160*/  LOP3.LUT R3, R3, 0xc, RZ, 0xc0, !PT ;  /* 0x0000000c03037812 */ /* 0x000fca00078ec0ff */
[----:B------:R-:W-:Y:S01]  /*0170*/  IMAD R12, R2, 0x50, R3 ;  /* 0x00000050020c7824 */ /* 0x000fe200078e0203 */
[----:B0-----:R-:W-:Y:S02]  /*0180*/  ULEA UR4, UR6, UR4, 0x18 ;  /* 0x0000000406047291 */ /* 0x001fe4000f8ec0ff */
[----:B------:R-:W-:-:S07]  /*0190*/  ULEA UR5, UR6, UR5, 0x18 ;  /* 0x0000000506057291 */ /* 0x000fce000f8ec0ff */
[----:B--2---:R-:W-:Y:S04]  /*01a0*/  STS.128 [R13+UR4], R4 ;  /* 0x000000040d007988 */ /* 0x004fe80008000c04 */
[----:B---3--:R0:W-:Y:S01]  /*01b0*/  @!P0 STS.128 [R13+UR5], R8 ;  /* 0x000000080d008988 */ /* 0x0081e20008000c05 */
[----:B------:R-:W-:Y:S08]  /*01c0*/  BAR.SYNC.DEFER_BLOCKING 0x0 ;  /* 0x0000000000007b1d */ /* 0x000ff00000010000 */
[----:B0-----:R-:W0:Y:S01]  /*01d0*/  LDC.64 R10, c[0x0][0x390] ;  /* 0x0000e400ff0a7b82 */ /* 0x001e220000000a00 */
[----:B------:R-:W1:Y:S04]  /*01e0*/  LDS R2, [R12+UR5] ;  /* 0x000000050c027984 */ /* 0x000e680008000800 */
[----:B------:R-:W2:Y:S04]  /*01f0*/  LDS R3, [R12+UR5+0x10] ;  /* 0x000010050c037984 */ /* 0x000ea80008000800 */
[----:B------:R-:W3:Y:S04]  /*0200*/  LDS R14, [R12+UR4] ;  /* 0x000000040c0e7984 */ /* 0x000ee80008000800 */
[----:B------:R-:W4:Y:S04]  /*0210*/  LDS R15, [R12+UR4+0x10] ;  /* 0x000010040c0f7984 */ /* 0x000f280008000800 */
[----:B------:R-:W5:Y:S04]  /*0220*/  LDS R16, [R12+UR4+0x280] ;  /* 0x000280040c107984 */ /* 0x000f680008000800 */
[----:B------:R2:W0:Y:S01]  /*0230*/  LDS R17, [R12+UR4+0x290] ;  /* 0x000290040c117984 */ /* 0x0004220008000800 */
[----:B------:R-:W1:Y:S02]  /*0240*/  LDCU.64 UR4, c[0x0][0x398] ;  /* 0x00007300ff0477ac */ /* 0x000e640008000a00 */
[----:B-1----:R-:W-:-:S02]  /*0250*/  ISETP.NE.U32.AND P0, PT, RZ, UR4, PT ;  /* 0x00000004ff007c0c */ /* 0x002fc4000bf05070 */
[-C--:B------:R-:W-:Y:S02]  /*0260*/  F2FP.F16.E4M3.UNPACK_B R18, R2.reuse ;  /* 0x00000002ff12723e */ /* 0x080fe400020006ff */
[----:B------:R-:W-:Y:S02]  /*0270*/  ISETP.NE.AND.EX P0, PT, RZ, UR5, PT, P0 ;  /* 0x00000005ff007c0c */ /* 0x000fe4000bf05300 */
[-C--:B--2---:R-:W-:Y:S02]  /*0280*/  F2FP.F16.E4M3.UNPACK_B R19, R3.reuse ;  /* 0x00000003ff13723e */ /* 0x084fe400020006ff */
[----:B------:R-:W-:Y:S02]  /*0290*/  F2FP.F16.E4M3.UNPACK_B R12, R2.H1 ;  /* 0x00000002ff0c723e */ /* 0x000fe400030006ff */
[----:B---3--:R-:W-:Y:S02]  /*02a0*/  F2FP.F16.E4M3.UNPACK_B R4, R14 ;  /* 0x0000000eff04723e */ /* 0x008fe400020006ff */
[----:B------:R-:W-:-:S02]  /*02b0*/  F2FP.F16.E4M3.UNPACK_B R13, R3.H1 ;  /* 0x00000003ff0d723e */ /* 0x000fc400030006ff */
[----:B----4-:R-:W-:Y:S02]  /*02c0*/  F2FP.F16.E4M3.UNPACK_B R5, R15 ;  /* 0x0000000fff05723e */ /* 0x010fe400020006ff */
[----:B-----5:R-:W-:Y:S01]  /*02d0*/  F2FP.F16.E4M3.UNPACK_B R6, R16 ;  /* 0x00000010ff06723e */ /* 0x020fe200020006ff */
[----:B------:R-:W1:Y:S01]  /*02e0*/  @P0 LDC.64 R8, c[0x0][0x398] ;  /* 0x0000e600ff080b82 */ /* 0x000e620000000a00 */
[----:B0-----:R-:W-:-:S07]  /*02f0*/  F2FP.F16.E4M3.UNPACK_B R7, R17 ;  /* 0x00000011ff07723e */ /* 0x001fce00020006ff */
[----:B------:R-:W-:Y:S01]  /*0300*/  HMMA.16816.F16 R18, R4, R18, RZ ;  /* 0x000000120412723c */ /* 0x000fe200000008ff */
[----:B------:R-:W-:Y:S02]  /*0310*/  F2FP.F16.E4M3.UNPACK_B R4, R14.H1 ;  /* 0x0000000eff04723e */ /* 0x000fe400030006ff */
[----:B------:R-:W-:Y:S02]  /*0320*/  F2FP.F16.E4M3.UNPACK_B R5, R15.H1 ;  /* 0x0000000fff05723e */ /* 0x000fe400030006ff */
[----:B------:R-:W-:Y:S02]  /*0330*/  F2FP.F16.E4M3.UNPACK_B R6, R16.H1 ;  /* 0x00000010ff06723e */ /* 0x000fe400030006ff */
[----:B------:R-:W-:-:S13]  /*0340*/  F2FP.F16.E4M3.UNPACK_B R7, R17.H1 ;  /* 0x00000011ff07723e */ /* 0x000fda00030006ff */
[----:B------:R-:W-:Y:S01]  /*0350*/  HMMA.16816.F16 R6, R4, R12, R18 ;  /* 0x0000000c0406723c */ /* 0x000fe20000000812 */
[----:B------:R-:W-:-:S04]  /*0360*/  IMAD.SHL.U32 R5, R0, 0x2, RZ ;  /* 0x0000000200057824 */ /* 0x000fc800078e00ff */
[----:B-1----:R-:W-:-:S04]  /*0370*/  @P0 IMAD.WIDE.U32 R8, R5, 0x4, R8 ;  /* 0x0000000405080825 */ /* 0x002fc800078e0008 */
[----:B------:R-:W-:Y:S01]  /*0380*/  IMAD.WIDE.U32 R4, R5, 0x4, R10 ;  /* 0x0000000405047825 */ /* 0x000fe200078e000a */
[----:B------:R-:W-:Y:S04]  /*0390*/  @P0 STG.E desc[UR8][R8.64], R2 ;  /* 0x0000000208000986 */ /* 0x000fe8000c101908 */
[----:B------:R-:W-:Y:S05]  /*03a0*/  @P0 STG.E desc[UR8][R8.64+0x4], R3 ;  /* 0x0000040308000986 */ /* 0x000fea000c101908 */
[----:B------:R-:W-:-:S02]  /*03b0*/  HADD2 R11, R6, RZ.H0_H0 ;  /* 0x200000ff060b7230 */ /* 0x000fc40000000000 */
[----:B------:R-:W-:-:S03]  /*03c0*/  HADD2 R7, R7, RZ.H0_H0 ;  /* 0x200000ff07077230 */ /* 0x000fc60000000000 */
[----:B------:R-:W-:Y:S04]  /*03d0*/  STG.E desc[UR8][R4.64], R11 ;  /* 0x0000000b04007986 */ /* 0x000fe8000c101908 */
[----:B------:R-:W-:Y:S01]  /*03e0*/  STG.E desc[UR8][R4.64+0x4], R7 ;  /* 0x0000040704007986 */ /* 0x000fe2000c101908 */
[----:B------:R-:W-:Y:S05]  /*03f0*/  EXIT ;  /* 0x000000000000794d */ /* 0x000fea0003800000 */
.L_x_0:
[----:B------:R-:W-:-:S00]  /*0400*/  BRA `(.L_x_0) ;  /* 0xfffffffc00fc7947 */ /* 0x000fc0000383ffff */
[----:B------:R-:W-:-:S00]  /*0410*/  NOP ;  /* 0x0000000000007918 */ /* 0x000fc00000000000 */
        /* <DEDUP_REMOVED lines=14> */
.L_x_2:


//--------------------- .text._Z10mma_directPKhS0_Pj --------------------------
	.section	.text._Z10mma_directPKhS0_Pj,"ax",@progbits
	.align	128
        .global         _Z10mma_directPKhS0_Pj
        .type           _Z10mma_directPKhS0_Pj,@function
        .size           _Z10mma_directPKhS0_Pj,(.L_x_3 - _Z10mma_directPKhS0_Pj)
        .other          _Z10mma_directPKhS0_Pj,@"STO_CUDA_ENTRY STV_DEFAULT"
_Z10mma_directPKhS0_Pj:
.text._Z10mma_directPKhS0_Pj:
[----:B------:R-:W-:Y:S01]  /*0000*/  LDC R1, c[0x0][0x37c] ;  /* 0x0000df00ff017b82 */ /* 0x000fe20000000800 */
[----:B------:R-:W0:Y:S01]  /*0010*/  S2R R0, SR_TID.X ;  /* 0x0000000000007919 */ /* 0x000e220000002100 */
[----:B------:R-:W1:Y:S01]  /*0020*/  LDCU.128 UR8, c[0x0][0x380] ;  /* 0x00007000ff0877ac */ /* 0x000e620008000c00 */
[----:B------:R-:W2:Y:S01]  /*0030*/  LDCU.64 UR4, c[0x0][0x358] ;  /* 0x00006b00ff0477ac */ /* 0x000ea20008000a00 */
[C---:B0-----:R-:W-:Y:S02]  /*0040*/  IMAD.SHL.U32 R2, R0.reuse, 0x8, RZ ;  /* 0x0000000800027824 */ /* 0x041fe400078e00ff */
[----:B------:R-:W-:-:S03]  /*0050*/  IMAD.SHL.U32 R3, R0, 0x4, RZ ;  /* 0x0000000400037824 */ /* 0x000fc600078e00ff */
[----:B------:R-:W-:-:S04]  /*0060*/  LOP3.LUT R2, R2, 0x1fe0, RZ, 0xc0, !PT ;  /* 0x00001fe002027812 */ /* 0x000fc800078ec0ff */
[----:B------:R-:W-:-:S04]  /*0070*/  LOP3.LUT R3, R2, 0xc, R3, 0xf8, !PT ;  /* 0x0000000c02037812 */ /* 0x000fc800078ef803 */
[C---:B-1----:R-:W-:Y:S02]  /*0080*/  IADD3 R2, P0, PT, R3.reuse, UR8, RZ ;  /* 0x0000000803027c10 */ /* 0x042fe4000ff1e0ff */
[----:B------:R-:W-:-:S03]  /*0090*/  IADD3 R8, P1, PT, R3, UR10, RZ ;  /* 0x0000000a03087c10 */ /* 0x000fc6000ff3e0ff */
[----:B------:R-:W-:Y:S02]  /*00a0*/  IMAD.X R3, RZ, RZ, UR9, P0 ;  /* 0x00000009ff037e24 */ /* 0x000fe400080e06ff */
[----:B------:R-:W-:-:S03]  /*00b0*/  IMAD.X R9, RZ, RZ, UR11, P1 ;  /* 0x0000000bff097e24 */ /* 0x000fc600088e06ff */
[----:B--2---:R-:W2:Y:S04]  /*00c0*/  LDG.E.CONSTANT R10, desc[UR4][R2.64] ;  /* 0x00000004020a7981 */ /* 0x004ea8000c1e9900 */
[----:B------:R-:W3:Y:S04]  /*00d0*/  LDG.E.CONSTANT R14, desc[UR4][R8.64] ;  /* 0x00000004080e7981 */ /* 0x000ee8000c1e9900 */
[----:B------:R-:W4:Y:S04]  /*00e0*/  LDG.E.CONSTANT R15, desc[UR4][R8.64+0x10] ;  /* 0x00001004080f7981 */ /* 0x000f28000c1e9900 */
[----:B------:R-:W5:Y:S04]  /*00f0*/  LDG.E.CONSTANT R11, desc[UR4][R2.64+0x10] ;  /* 0x00001004020b7981 */ /* 0x000f68000c1e9900 */
[----:B------:R-:W5:Y:S04]  /*0100*/  LDG.E.CONSTANT R12, desc[UR4][R2.64+0x100] ;  /* 0x00010004020c7981 */ /* 0x000f68000c1e9900 */
[----:B------:R0:W5:Y:S02]  /*0110*/  LDG.E.CONSTANT R13, desc[UR4][R2.64+0x110] ;  /* 0x00011004020d7981 */ /* 0x000164000c1e9900 */
[----:B0-----:R-:W0:Y:S01]  /*0120*/  LDC.64 R2, c[0x0][0x390] ;  /* 0x0000e400ff027b82 */ /* 0x001e220000000a00 */
[----:B--2---:R-:W-:-:S02]  /*0130*/  F2FP.F16.E4M3.UNPACK_B R4, R10 ;  /* 0x0000000aff04723e */ /* 0x004fc400020006ff */
[----:B---3--:R-:W-:Y:S02]  /*0140*/  F2FP.F16.E4M3.UNPACK_B R16, R14 ;  /* 0x0000000eff10723e */ /* 0x008fe400020006ff */
[----:B----4-:R-:W-:Y:S02]  /*0150*/  F2FP.F16.E4M3.UNPACK_B R17, R15 ;  /* 0x0000000fff11723e */ /* 0x010fe400020006ff */
[----:B-----5:R-:W-:Y:S02]  /*0160*/  F2FP.F16.E4M3.UNPACK_B R5, R11 ;  /* 0x0000000bff05723e */ /* 0x020fe400020006ff */
[----:B------:R-:W-:Y:S02]  /*0170*/  F2FP.F16.E4M3.UNPACK_B R6, R12 ;  /* 0x0000000cff06723e */ /* 0x000fe400020006ff */
[----:B------:R-:W-:-:S07]  /*0180*/  F2FP.F16.E4M3.UNPACK_B R7, R13 ;  /* 0x0000000dff07723e */ /* 0x000fce00020006ff */
[----:B------:R-:W-:Y:S01]  /*0190*/  HMMA.16816.F16 R16, R4, R16, RZ ;  /* 0x000000100410723c */ /* 0x000fe200000008ff */
[----:B------:R-:W-:Y:S02]  /*01a0*/  F2FP.F16.E4M3.UNPACK_B R14, R14.H1 ;  /* 0x0000000eff0e723e */ /* 0x000fe400030006ff */
[----:B------:R-:W-:Y:S02]  /*01b0*/  F2FP.F16.E4M3.UNPACK_B R15, R15.H1 ;  /* 0x0000000fff0f723e */ /* 0x000fe400030006ff */
[----:B------:R-:W-:Y:S02]  /*01c0*/  F2FP.F16.E4M3.UNPACK_B R4, R10.H1 ;  /* 0x0000000aff04723e */ /* 0x000fe400030006ff */
[----:B------:R-:W-:Y:S02]  /*01d0*/  F2FP.F16.E4M3.UNPACK_B R5, R11.H1 ;  /* 0x0000000bff05723e */ /* 0x000fe400030006ff */
[----:B------:R-:W-:Y:S02]  /*01e0*/  F2FP.F16.E4M3.UNPACK_B R6, R12.H1 ;  /* 0x0000000cff06723e */ /* 0x000fe400030006ff */
[----:B------:R-:W-:-:S09]  /*01f0*/  F2FP.F16.E4M3.UNPACK_B R7, R13.H1 ;  /* 0x0000000dff07723e */ /* 0x000fd200030006ff */
[----:B------:R-:W-:Y:S01]  /*0200*/  HMMA.16816.F16 R4, R4, R14, R16 ;  /* 0x0000000e0404723c */ /* 0x000fe20000000810 */
[----:B------:R-:W-:-:S04]  /*0210*/  IMAD.SHL.U32 R7, R0, 0x2, RZ ;  /* 0x0000000200077824 */ /* 0x000fc800078e00ff */
[----:B0-----:R-:W-:-:S14]  /*0220*/  IMAD.WIDE.U32 R2, R7, 0x4, R2 ;  /* 0x0000000407027825 */ /* 0x001fdc00078e0002 */
[----:B------:R-:W-:Y:S02]  /*0230*/  HADD2 R7, R4, RZ.H0_H0 ;  /* 0x200000ff04077230 */ /* 0x000fe40000000000 */
[----:B------:R-:W-:-:S03]  /*0240*/  HADD2 R5, R5, RZ.H0_H0 ;  /* 0x200000ff05057230 */ /* 0x000fc60000000000 */
[----:B------:R-:W-:Y:S04]  /*0250*/  STG.E desc[UR4][R2.64], R7 ;  /* 0x0000000702007986 */ /* 0x000fe8000c101904 */
[----:B------:R-:W-:Y:S01]  /*0260*/  STG.E desc[UR4][R2.64+0x4], R5 ;  /* 0x0000040502007986 */ /* 0x000fe2000c101904 */
[----:B------:R-:W-:Y:S05]  /*0270*/  EXIT ;  /* 0x000000000000794d */ /* 0x000fea0003800000 */
.L_x_1:
        /* <DEDUP_REMOVED lines=16> */
.L_x_3:


//--------------------- .nv.shared._Z8mma_smemPKhS0_PjS1_ --------------------------
	.section	.nv.shared._Z8mma_smemPKhS0_PjS1_,"aw",@nobits
	.sectionflags	@""
.nv.shared._Z8mma_smemPKhS0_PjS1_:
	.zero		2944


//--------------------- .nv.shared.reserved.0     --------------------------
	.section	.nv.shared.reserved.0,"aw",@nobits
	.weak		__nv_reservedSMEM_offset_0_alias
	.size		__nv_reservedSMEM_offset_0_alias, 0, 64
	.other		__nv_reservedSMEM_offset_0_alias,@"STO_CUDA_RESERVED_SHARED STV_DEFAULT"
__nv_reservedSMEM_offset_0_alias:
	.zero		0
	.zero		64


//--------------------- .nv.constant0._Z8mma_smemPKhS0_PjS1_ --------------------------
	.section	.nv.constant0._Z8mma_smemPKhS0_PjS1_,"a",@progbits
	.sectionflags	@""
	.align	4
.nv.constant0._Z8mma_smemPKhS0_PjS1_:
	.zero		928


//--------------------- .nv.constant0._Z10mma_directPKhS0_Pj --------------------------
	.section	.nv.constant0._Z10mma_directPKhS0_Pj,"a",@progbits
	.sectionflags	@""
	.align	4
.nv.constant0._Z10mma_directPKhS0_Pj:
	.zero		920


//--------------------- SYMBOLS --------------------------

	.type		.nv.reservedSmem.offset0,@object
	.size		.nv.reservedSmem.offset0,0x4
	.type		.nv.reservedSmem.cap,@object
	.size		.nv.reservedSmem.cap,0x4
